//
// Generated by NVIDIA NVVM Compiler
//
// Compiler Build ID: CL-36424714
// Cuda compilation tools, release 13.0, V13.0.88
// Based on NVVM 20.0.0
//

.version 9.0
.target sm_100
.address_size 64

	// .globl	_Z6KernelPi

.visible .entry _Z6KernelPi(
	.param .u64 .ptr .align 1 _Z6KernelPi_param_0
)
{
	.reg .pred 	%p<3>;
	.reg .b32 	%r<11>;
	.reg .b64 	%rd<9>;

	ld.param.u64 	%rd4, [_Z6KernelPi_param_0];
	mov.u32 	%r6, %ctaid.x;
	mov.u32 	%r7, %ntid.x;
	mov.u32 	%r8, %tid.x;
	mad.lo.s32 	%r1, %r6, %r7, %r8;
	setp.gt.u32 	%p1, %r1, 102399999;
	@%p1 bra 	$L__BB0_4;
	cvta.to.global.u64 	%rd6, %rd4;
	mul.wide.u32 	%rd7, %r1, 4;
	add.s64 	%rd1, %rd6, %rd7;
	ld.global.u32 	%r10, [%rd1];
	mul.lo.s32 	%r9, %r1, %r1;
	mul.lo.s32 	%r3, %r9, %r9;
	mov.b64 	%rd8, 3500;
$L__BB0_2:
	mul.lo.s32 	%r10, %r10, %r3;
	add.s64 	%rd8, %rd8, -4;
	setp.ne.s64 	%p2, %rd8, 0;
	@%p2 bra 	$L__BB0_2;
	st.global.u32 	[%rd1], %r10;
$L__BB0_4:
	ret;

}


// ===== COMPILED SASS (sm_100) =====

	.target	sm_100

	.elftype	@"ET_EXEC"


//--------------------- .note.nv.tkinfo           --------------------------
	.section	.note.nv.tkinfo,"",@"SHT_NOTE"
	.sectionflags	@"SHF_NOTE_NV_TKINFO"
	.tkinfo
        /*0018*/ 	.word	0x00000002
        /*0030*/ 	.string	""
        /*0030*/ 	.string	"ptxas"
        /*0030*/ 	.string	"Cuda compilation tools, release 13.0, V13.0.88"
        /*0030*/ 	.string	"Build cuda_13.0.r13.0/compiler.36424714_0"
        /*0030*/ 	.string	"-arch sm_100 -m 64 "



//--------------------- .note.nv.cuinfo           --------------------------
	.section	.note.nv.cuinfo,"",@"SHT_NOTE"
	.sectionflags	@"SHF_NOTE_NV_CUINFO"
        /*0018*/ 	.short	0x0002
        /*001a*/ 	.short	0x0064
        /*001c*/ 	.short	0x0082
	.zero		2


//--------------------- .nv.info                  --------------------------
	.section	.nv.info,"",@"SHT_CUDA_INFO"
	.align	4


	//----- nvinfo : EIATTR_REGCOUNT
	.align		4
        /*0000*/ 	.byte	0x04, 0x2f
        /*0002*/ 	.short	(.L_1 - .L_0)
	.align		4
.L_0:
        /*0004*/ 	.word	index@(_Z6KernelPi)
        /*0008*/ 	.word	0x0000000a


	//----- nvinfo : EIATTR_FRAME_SIZE
	.align		4
.L_1:
        /*000c*/ 	.byte	0x04, 0x11
        /*000e*/ 	.short	(.L_3 - .L_2)
	.align		4
.L_2:
        /*0010*/ 	.word	index@(_Z6KernelPi)
        /*0014*/ 	.word	0x00000000


	//----- nvinfo : EIATTR_MIN_STACK_SIZE
	.align		4
.L_3:
        /*0018*/ 	.byte	0x04, 0x12
        /*001a*/ 	.short	(.L_5 - .L_4)
	.align		4
.L_4:
        /*001c*/ 	.word	index@(_Z6KernelPi)
        /*0020*/ 	.word	0x00000000
.L_5:


//--------------------- .nv.compat                --------------------------
	.section	.nv.compat,"",@"SHT_CUDA_COMPAT_INFO"
	.align	4
        /*0000*/ 	.byte	0x02, 0x09, 0x00, 0x00, 0x02, 0x02, 0x01, 0x00, 0x02, 0x05, 0x05, 0x00, 0x03, 0x07, 0x01, 0x01
        /*0010*/ 	.byte	0x02, 0x03, 0x00, 0x00, 0x02, 0x06, 0x01, 0x00, 0x04, 0x0b, 0x08, 0x00, 0x09, 0x00, 0x00, 0x00
        /*0020*/ 	.byte	0x00, 0x00, 0x00, 0x00


//--------------------- .nv.info._Z6KernelPi      --------------------------
	.section	.nv.info._Z6KernelPi,"",@"SHT_CUDA_INFO"
	.sectionflags	@""
	.align	4


	//----- nvinfo : EIATTR_CUDA_API_VERSION
	.align		4
        /*0000*/ 	.byte	0x04, 0x37
        /*0002*/ 	.short	(.L_7 - .L_6)
.L_6:
        /*0004*/ 	.word	0x00000082


	//----- nvinfo : EIATTR_KPARAM_INFO
	.align		4
.L_7:
        /*0008*/ 	.byte	0x04, 0x17
        /*000a*/ 	.short	(.L_9 - .L_8)
.L_8:
        /*000c*/ 	.word	0x00000000
        /*0010*/ 	.short	0x0000
        /*0012*/ 	.short	0x0000
        /*0014*/ 	.byte	0x00, 0xf5, 0x21, 0x00


	//----- nvinfo : EIATTR_SPARSE_MMA_MASK
	.align		4
.L_9:
        /*0018*/ 	.byte	0x03, 0x50
        /*001a*/ 	.short	0x0000


	//----- nvinfo : EIATTR_MAXREG_COUNT
	.align		4
        /*001c*/ 	.byte	0x03, 0x1b
        /*001e*/ 	.short	0x00ff


	//----- nvinfo : EIATTR_MERCURY_ISA_VERSION
	.align		4
        /*0020*/ 	.byte	0x03, 0x5f
        /*0022*/ 	.short	0x0101


	//----- nvinfo : EIATTR_VRC_CTA_INIT_COUNT
	.align		4
        /*0024*/ 	.byte	0x02, 0x4a
	.zero		1
	.zero		1


	//----- nvinfo : EIATTR_EXIT_INSTR_OFFSETS
	.align		4
        /*0028*/ 	.byte	0x04, 0x1c
        /*002a*/ 	.short	(.L_11 - .L_10)


	//   ....[0]....
.L_10:
        /*002c*/ 	.word	0x00000060


	//   ....[1]....
        /*0030*/ 	.word	0x00003790


	//----- nvinfo : EIATTR_CBANK_PARAM_SIZE
	.align		4
.L_11:
        /*0034*/ 	.byte	0x03, 0x19
        /*0036*/ 	.short	0x0008


	//----- nvinfo : EIATTR_PARAM_CBANK
	.align		4
        /*0038*/ 	.byte	0x04, 0x0a
        /*003a*/ 	.short	(.L_13 - .L_12)
	.align		4
.L_12:
        /*003c*/ 	.word	index@(.nv.constant0._Z6KernelPi)
        /*0040*/ 	.short	0x0380
        /*0042*/ 	.short	0x0008


	//----- nvinfo : EIATTR_SW_WAR
	.align		4
.L_13:
        /*0044*/ 	.byte	0x04, 0x36
        /*0046*/ 	.short	(.L_15 - .L_14)
.L_14:
        /*0048*/ 	.word	0x00000008
.L_15:


//--------------------- .nv.callgraph             --------------------------
	.section	.nv.callgraph,"",@"SHT_CUDA_CALLGRAPH"
	.align	4
	.sectionentsize	8
	.align		4
        /*0000*/ 	.word	0x00000000
	.align		4
        /*0004*/ 	.word	0xffffffff
	.align		4
        /*0008*/ 	.word	0x00000000
	.align		4
        /*000c*/ 	.word	0xfffffffe
	.align		4
        /*0010*/ 	.word	0x00000000
	.align		4
        /*0014*/ 	.word	0xfffffffd
	.align		4
        /*0018*/ 	.word	0x00000000
	.align		4
        /*001c*/ 	.word	0xfffffffc


//--------------------- .text._Z6KernelPi         --------------------------
	.section	.text._Z6KernelPi,"ax",@progbits
	.align	128
        .global         _Z6KernelPi
        .type           _Z6KernelPi,@function
        .size           _Z6KernelPi,(.L_x_1 - _Z6KernelPi)
        .other          _Z6KernelPi,@"STO_CUDA_ENTRY STV_DEFAULT"
_Z6KernelPi:
.text._Z6KernelPi:
[----:B------:R-:W-:Y:S01]  /*0000*/  LDC R1, c[0x0][0x37c] ;  /* 0x0000df00ff017b82 */ /* 0x000fe20000000800 */
[----:B------:R-:W0:Y:S07]  /*0010*/  S2R R0, SR_TID.X ;  /* 0x0000000000007919 */ /* 0x000e2e0000002100 */
[----:B------:R-:W0:Y:S08]  /*0020*/  S2UR UR4, SR_CTAID.X ;  /* 0x00000000000479c3 */ /* 0x000e300000002500 */
[----:B------:R-:W0:Y:S02]  /*0030*/  LDC R5, c[0x0][0x360] ;  /* 0x0000d800ff057b82 */ /* 0x000e240000000800 */
[----:B0-----:R-:W-:-:S05]  /*0040*/  IMAD R5, R5, UR4, R0 ;  /* 0x0000000405057c24 */ /* 0x001fca000f8e0200 */
[----:B------:R-:W-:-:S13]  /*0050*/  ISETP.GT.U32.AND P0, PT, R5, 0x61a7fff, PT ;  /* 0x061a7fff0500780c */ /* 0x000fda0003f04070 */
[----:B------:R-:W-:Y:S05]  /*0060*/  @P0 EXIT ;  /* 0x000000000000094d */ /* 0x000fea0003800000 */
[----:B------:R-:W0:Y:S01]  /*0070*/  LDC.64 R2, c[0x0][0x380] ;  /* 0x0000e000ff027b82 */ /* 0x000e220000000a00 */
[----:B------:R-:W1:Y:S01]  /*0080*/  LDCU.64 UR4, c[0x0][0x358] ;  /* 0x00006b00ff0477ac */ /* 0x000e620008000a00 */
[----:B0-----:R-:W-:-:S05]  /*0090*/  IMAD.WIDE.U32 R2, R5, 0x4, R2 ;  /* 0x0000000405027825 */ /* 0x001fca00078e0002 */
[----:B-1----:R-:W2:Y:S01]  /*00a0*/  LDG.E R7, desc[UR4][R2.64] ;  /* 0x0000000402077981 */ /* 0x002ea2000c1e1900 */
[----:B------:R-:W-:-:S04]  /*00b0*/  IMAD R0, R5, R5, RZ ;  /* 0x0000000505007224 */ /* 0x000fc800078e02ff */
[----:B------:R-:W-:-:S04]  /*00c0*/  IMAD R0, R0, R0, RZ ;  /* 0x0000000000007224 */ /* 0x000fc800078e02ff */
[----:B--2---:R-:W-:-:S04]  /*00d0*/  IMAD R7, R7, R0, RZ ;  /* 0x0000000007077224 */ /* 0x004fc800078e02ff */
[----:B------:R-:W-:-:S04]  /*00e0*/  IMAD R7, R0, R7, RZ ;  /* 0x0000000700077224 */ /* 0x000fc800078e02ff */
        /* <DEDUP_REMOVED lines=872> */
[----:B------:R-:W-:-:S05]  /*3770*/  IMAD R5, R0, R5, RZ ;  /* 0x0000000500057224 */ /* 0x000fca00078e02ff */
[----:B------:R-:W-:Y:S01]  /*3780*/  STG.E desc[UR4][R2.64], R5 ;  /* 0x0000000502007986 */ /* 0x000fe2000c101904 */
[----:B------:R-:W-:Y:S05]  /*3790*/  EXIT ;  /* 0x000000000000794d */ /* 0x000fea0003800000 */
.L_x_0:
[----:B------:R-:W-:-:S00]  /*37a0*/  BRA `(.L_x_0) ;  /* 0xfffffffc00fc7947 */ /* 0x000fc0000383ffff */
[----:B------:R-:W-:-:S00]  /*37b0*/  NOP ;  /* 0x0000000000007918 */ /* 0x000fc00000000000 */
        /* <DEDUP_REMOVED lines=12> */
.L_x_1:


//--------------------- .nv.shared.reserved.0     --------------------------
	.section	.nv.shared.reserved.0,"aw",@nobits
	.weak		__nv_reservedSMEM_offset_0_alias
	.size		__nv_reservedSMEM_offset_0_alias, 0, 64
	.other		__nv_reservedSMEM_offset_0_alias,@"STO_CUDA_RESERVED_SHARED STV_DEFAULT"
__nv_reservedSMEM_offset_0_alias:
	.zero		0
	.zero		64


//--------------------- .nv.constant0._Z6KernelPi --------------------------
	.section	.nv.constant0._Z6KernelPi,"a",@progbits
	.sectionflags	@""
	.align	4
.nv.constant0._Z6KernelPi:
	.zero		904


//--------------------- SYMBOLS --------------------------

	.type		.nv.reservedSmem.offset0,@object
	.size		.nv.reservedSmem.offset0,0x4
